//
// Generated by NVIDIA NVVM Compiler
//
// Compiler Build ID: CL-36424714
// Cuda compilation tools, release 13.0, V13.0.88
// Based on NVVM 20.0.0
//

.version 9.0
.target sm_100
.address_size 64

	// .globl	_Z20reverse_array_kernelPfi

.visible .entry _Z20reverse_array_kernelPfi(
	.param .u64 .ptr .align 1 _Z20reverse_array_kernelPfi_param_0,
	.param .u32 _Z20reverse_array_kernelPfi_param_1
)
{
	.reg .pred 	%p<2>;
	.reg .b32 	%r<17>;
	.reg .b32 	%f<9>;
	.reg .b64 	%rd<7>;

	ld.param.u64 	%rd1, [_Z20reverse_array_kernelPfi_param_0];
	ld.param.u32 	%r2, [_Z20reverse_array_kernelPfi_param_1];
	mov.u32 	%r3, %ctaid.x;
	mov.u32 	%r4, %ntid.x;
	mov.u32 	%r5, %tid.x;
	mad.lo.s32 	%r6, %r3, %r4, %r5;
	shl.b32 	%r1, %r6, 2;
	shr.u32 	%r7, %r2, 31;
	add.s32 	%r8, %r2, %r7;
	shr.s32 	%r9, %r8, 1;
	setp.ge.s32 	%p1, %r1, %r9;
	@%p1 bra 	$L__BB0_2;
	cvta.to.global.u64 	%rd2, %rd1;
	shr.s32 	%r10, %r1, 2;
	mul.wide.s32 	%rd3, %r10, 16;
	add.s64 	%rd4, %rd2, %rd3;
	ld.global.v4.f32 	{%f1, %f2, %f3, %f4}, [%rd4];
	sub.s32 	%r11, %r2, %r1;
	add.s32 	%r12, %r11, -4;
	shr.s32 	%r13, %r12, 31;
	shr.u32 	%r14, %r13, 30;
	add.s32 	%r15, %r12, %r14;
	shr.s32 	%r16, %r15, 2;
	mul.wide.s32 	%rd5, %r16, 16;
	add.s64 	%rd6, %rd2, %rd5;
	ld.global.v4.f32 	{%f5, %f6, %f7, %f8}, [%rd6];
	st.global.v4.f32 	[%rd4], {%f8, %f7, %f6, %f5};
	st.global.v4.f32 	[%rd6], {%f4, %f3, %f2, %f1};
$L__BB0_2:
	ret;

}


// ===== COMPILED SASS (sm_100) =====

	.target	sm_100

	.elftype	@"ET_EXEC"


//--------------------- .note.nv.tkinfo           --------------------------
	.section	.note.nv.tkinfo,"",@"SHT_NOTE"
	.sectionflags	@"SHF_NOTE_NV_TKINFO"
	.tkinfo
        /*0018*/ 	.word	0x00000002
        /*0030*/ 	.string	""
        /*0030*/ 	.string	"ptxas"
        /*0030*/ 	.string	"Cuda compilation tools, release 13.0, V13.0.88"
        /*0030*/ 	.string	"Build cuda_13.0.r13.0/compiler.36424714_0"
        /*0030*/ 	.string	"-arch sm_100 -m 64 "



//--------------------- .note.nv.cuinfo           --------------------------
	.section	.note.nv.cuinfo,"",@"SHT_NOTE"
	.sectionflags	@"SHF_NOTE_NV_CUINFO"
        /*0018*/ 	.short	0x0002
        /*001a*/ 	.short	0x0064
        /*001c*/ 	.short	0x0082
	.zero		2


//--------------------- .nv.info                  --------------------------
	.section	.nv.info,"",@"SHT_CUDA_INFO"
	.align	4


	//----- nvinfo : EIATTR_REGCOUNT
	.align		4
        /*0000*/ 	.byte	0x04, 0x2f
        /*0002*/ 	.short	(.L_1 - .L_0)
	.align		4
.L_0:
        /*0004*/ 	.word	index@(_Z20reverse_array_kernelPfi)
        /*0008*/ 	.word	0x0000001a


	//----- nvinfo : EIATTR_FRAME_SIZE
	.align		4
.L_1:
        /*000c*/ 	.byte	0x04, 0x11
        /*000e*/ 	.short	(.L_3 - .L_2)
	.align		4
.L_2:
        /*0010*/ 	.word	index@(_Z20reverse_array_kernelPfi)
        /*0014*/ 	.word	0x00000000


	//----- nvinfo : EIATTR_MIN_STACK_SIZE
	.align		4
.L_3:
        /*0018*/ 	.byte	0x04, 0x12
        /*001a*/ 	.short	(.L_5 - .L_4)
	.align		4
.L_4:
        /*001c*/ 	.word	index@(_Z20reverse_array_kernelPfi)
        /*0020*/ 	.word	0x00000000
.L_5:


//--------------------- .nv.compat                --------------------------
	.section	.nv.compat,"",@"SHT_CUDA_COMPAT_INFO"
	.align	4
        /*0000*/ 	.byte	0x02, 0x09, 0x00, 0x00, 0x02, 0x02, 0x01, 0x00, 0x02, 0x05, 0x05, 0x00, 0x03, 0x07, 0x01, 0x01
        /*0010*/ 	.byte	0x02, 0x03, 0x00, 0x00, 0x02, 0x06, 0x01, 0x00, 0x04, 0x0b, 0x08, 0x00, 0x09, 0x00, 0x00, 0x00
        /*0020*/ 	.byte	0x00, 0x00, 0x00, 0x00


//--------------------- .nv.info._Z20reverse_array_kernelPfi --------------------------
	.section	.nv.info._Z20reverse_array_kernelPfi,"",@"SHT_CUDA_INFO"
	.sectionflags	@""
	.align	4


	//----- nvinfo : EIATTR_CUDA_API_VERSION
	.align		4
        /*0000*/ 	.byte	0x04, 0x37
        /*0002*/ 	.short	(.L_7 - .L_6)
.L_6:
        /*0004*/ 	.word	0x00000082


	//----- nvinfo : EIATTR_KPARAM_INFO
	.align		4
.L_7:
        /*0008*/ 	.byte	0x04, 0x17
        /*000a*/ 	.short	(.L_9 - .L_8)
.L_8:
        /*000c*/ 	.word	0x00000000
        /*0010*/ 	.short	0x0001
        /*0012*/ 	.short	0x0008
        /*0014*/ 	.byte	0x00, 0xf0, 0x11, 0x00


	//----- nvinfo : EIATTR_KPARAM_INFO
	.align		4
.L_9:
        /*0018*/ 	.byte	0x04, 0x17
        /*001a*/ 	.short	(.L_11 - .L_10)
.L_10:
        /*001c*/ 	.word	0x00000000
        /*0020*/ 	.short	0x0000
        /*0022*/ 	.short	0x0000
        /*0024*/ 	.byte	0x00, 0xf5, 0x21, 0x00


	//----- nvinfo : EIATTR_SPARSE_MMA_MASK
	.align		4
.L_11:
        /*0028*/ 	.byte	0x03, 0x50
        /*002a*/ 	.short	0x0000


	//----- nvinfo : EIATTR_MAXREG_COUNT
	.align		4
        /*002c*/ 	.byte	0x03, 0x1b
        /*002e*/ 	.short	0x00ff


	//----- nvinfo : EIATTR_MERCURY_ISA_VERSION
	.align		4
        /*0030*/ 	.byte	0x03, 0x5f
        /*0032*/ 	.short	0x0101


	//----- nvinfo : EIATTR_VRC_CTA_INIT_COUNT
	.align		4
        /*0034*/ 	.byte	0x02, 0x4a
	.zero		1
	.zero		1


	//----- nvinfo : EIATTR_EXIT_INSTR_OFFSETS
	.align		4
        /*0038*/ 	.byte	0x04, 0x1c
        /*003a*/ 	.short	(.L_13 - .L_12)


	//   ....[0]....
.L_12:
        /*003c*/ 	.word	0x000000a0


	//   ....[1]....
        /*0040*/ 	.word	0x00000200


	//----- nvinfo : EIATTR_CBANK_PARAM_SIZE
	.align		4
.L_13:
        /*0044*/ 	.byte	0x03, 0x19
        /*0046*/ 	.short	0x000c


	//----- nvinfo : EIATTR_PARAM_CBANK
	.align		4
        /*0048*/ 	.byte	0x04, 0x0a
        /*004a*/ 	.short	(.L_15 - .L_14)
	.align		4
.L_14:
        /*004c*/ 	.word	index@(.nv.constant0._Z20reverse_array_kernelPfi)
        /*0050*/ 	.short	0x0380
        /*0052*/ 	.short	0x000c


	//----- nvinfo : EIATTR_SW_WAR
	.align		4
.L_15:
        /*0054*/ 	.byte	0x04, 0x36
        /*0056*/ 	.short	(.L_17 - .L_16)
.L_16:
        /*0058*/ 	.word	0x00000008
.L_17:


//--------------------- .nv.callgraph             --------------------------
	.section	.nv.callgraph,"",@"SHT_CUDA_CALLGRAPH"
	.align	4
	.sectionentsize	8
	.align		4
        /*0000*/ 	.word	0x00000000
	.align		4
        /*0004*/ 	.word	0xffffffff
	.align		4
        /*0008*/ 	.word	0x00000000
	.align		4
        /*000c*/ 	.word	0xfffffffe
	.align		4
        /*0010*/ 	.word	0x00000000
	.align		4
        /*0014*/ 	.word	0xfffffffd
	.align		4
        /*0018*/ 	.word	0x00000000
	.align		4
        /*001c*/ 	.word	0xfffffffc


//--------------------- .text._Z20reverse_array_kernelPfi --------------------------
	.section	.text._Z20reverse_array_kernelPfi,"ax",@progbits
	.align	128
        .global         _Z20reverse_array_kernelPfi
        .type           _Z20reverse_array_kernelPfi,@function
        .size           _Z20reverse_array_kernelPfi,(.L_x_1 - _Z20reverse_array_kernelPfi)
        .other          _Z20reverse_array_kernelPfi,@"STO_CUDA_ENTRY STV_DEFAULT"
_Z20reverse_array_kernelPfi:
.text._Z20reverse_array_kernelPfi:
[----:B------:R-:W-:Y:S01]  /*0000*/  LDC R1, c[0x0][0x37c] ;  /* 0x0000df00ff017b82 */ /* 0x000fe20000000800 */
[----:B------:R-:W0:Y:S07]  /*0010*/  S2R R3, SR_TID.X ;  /* 0x0000000000037919 */ /* 0x000e2e0000002100 */
[----:B------:R-:W0:Y:S08]  /*0020*/  S2UR UR4, SR_CTAID.X ;  /* 0x00000000000479c3 */ /* 0x000e300000002500 */
[----:B------:R-:W0:Y:S08]  /*0030*/  LDC R0, c[0x0][0x360] ;  /* 0x0000d800ff007b82 */ /* 0x000e300000000800 */
[----:B------:R-:W1:Y:S01]  /*0040*/  LDC R7, c[0x0][0x388] ;  /* 0x0000e200ff077b82 */ /* 0x000e620000000800 */
[----:B0-----:R-:W-:-:S04]  /*0050*/  IMAD R0, R0, UR4, R3 ;  /* 0x0000000400007c24 */ /* 0x001fc8000f8e0203 */
[----:B------:R-:W-:Y:S01]  /*0060*/  IMAD.SHL.U32 R0, R0, 0x4, RZ ;  /* 0x0000000400007824 */ /* 0x000fe200078e00ff */
[----:B-1----:R-:W-:-:S04]  /*0070*/  LEA.HI R2, R7, R7, RZ, 0x1 ;  /* 0x0000000707027211 */ /* 0x002fc800078f08ff */
[----:B------:R-:W-:-:S04]  /*0080*/  SHF.R.S32.HI R3, RZ, 0x1, R2 ;  /* 0x00000001ff037819 */ /* 0x000fc80000011402 */
[----:B------:R-:W-:-:S13]  /*0090*/  ISETP.GE.AND P0, PT, R0, R3, PT ;  /* 0x000000030000720c */ /* 0x000fda0003f06270 */
[----:B------:R-:W-:Y:S05]  /*00a0*/  @P0 EXIT ;  /* 0x000000000000094d */ /* 0x000fea0003800000 */
[----:B------:R-:W0:Y:S01]  /*00b0*/  LDC.64 R4, c[0x0][0x380] ;  /* 0x0000e000ff047b82 */ /* 0x000e220000000a00 */
[----:B------:R-:W-:Y:S01]  /*00c0*/  IADD3 R2, PT, PT, -R0, -0x4, R7 ;  /* 0xfffffffc00027810 */ /* 0x000fe20007ffe107 */
[----:B------:R-:W1:Y:S03]  /*00d0*/  LDCU.64 UR4, c[0x0][0x358] ;  /* 0x00006b00ff0477ac */ /* 0x000e660008000a00 */
[----:B------:R-:W-:-:S04]  /*00e0*/  SHF.R.S32.HI R3, RZ, 0x1f, R2 ;  /* 0x0000001fff037819 */ /* 0x000fc80000011402 */
[----:B------:R-:W-:Y:S02]  /*00f0*/  LEA.HI R2, R3, R2, RZ, 0x2 ;  /* 0x0000000203027211 */ /* 0x000fe400078f10ff */
[----:B------:R-:W-:Y:S02]  /*0100*/  SHF.R.S32.HI R3, RZ, 0x2, R0 ;  /* 0x00000002ff037819 */ /* 0x000fe40000011400 */
[----:B------:R-:W-:-:S03]  /*0110*/  SHF.R.S32.HI R7, RZ, 0x2, R2 ;  /* 0x00000002ff077819 */ /* 0x000fc60000011402 */
[----:B0-----:R-:W-:-:S04]  /*0120*/  IMAD.WIDE R2, R3, 0x10, R4 ;  /* 0x0000001003027825 */ /* 0x001fc800078e0204 */
[----:B------:R-:W-:Y:S01]  /*0130*/  IMAD.WIDE R4, R7, 0x10, R4 ;  /* 0x0000001007047825 */ /* 0x000fe200078e0204 */
[----:B-1----:R-:W2:Y:S04]  /*0140*/  LDG.E.128 R8, desc[UR4][R2.64] ;  /* 0x0000000402087981 */ /* 0x002ea8000c1e1d00 */
[----:B------:R-:W3:Y:S01]  /*0150*/  LDG.E.128 R12, desc[UR4][R4.64] ;  /* 0x00000004040c7981 */ /* 0x000ee2000c1e1d00 */
[----:B--2---:R-:W-:Y:S01]  /*0160*/  IMAD.MOV.U32 R20, RZ, RZ, R11 ;  /* 0x000000ffff147224 */ /* 0x004fe200078e000b */
[----:B------:R-:W-:Y:S01]  /*0170*/  MOV R22, R9 ;  /* 0x0000000900167202 */ /* 0x000fe20000000f00 */
[----:B------:R-:W-:Y:S01]  /*0180*/  IMAD.MOV.U32 R21, RZ, RZ, R10 ;  /* 0x000000ffff157224 */ /* 0x000fe200078e000a */
[----:B------:R-:W-:Y:S01]  /*0190*/  MOV R23, R8 ;  /* 0x0000000800177202 */ /* 0x000fe20000000f00 */
[----:B---3--:R-:W-:Y:S01]  /*01a0*/  IMAD.MOV.U32 R16, RZ, RZ, R15 ;  /* 0x000000ffff107224 */ /* 0x008fe200078e000f */
[----:B------:R-:W-:Y:S01]  /*01b0*/  MOV R18, R13 ;  /* 0x0000000d00127202 */ /* 0x000fe20000000f00 */
[----:B------:R-:W-:-:S02]  /*01c0*/  IMAD.MOV.U32 R17, RZ, RZ, R14 ;  /* 0x000000ffff117224 */ /* 0x000fc400078e000e */
[----:B------:R-:W-:-:S05]  /*01d0*/  IMAD.MOV.U32 R19, RZ, RZ, R12 ;  /* 0x000000ffff137224 */ /* 0x000fca00078e000c */
[----:B------:R-:W-:Y:S04]  /*01e0*/  STG.E.128 desc[UR4][R2.64], R16 ;  /* 0x0000001002007986 */ /* 0x000fe8000c101d04 */
[----:B------:R-:W-:Y:S01]  /*01f0*/  STG.E.128 desc[UR4][R4.64], R20 ;  /* 0x0000001404007986 */ /* 0x000fe2000c101d04 */
[----:B------:R-:W-:Y:S05]  /*0200*/  EXIT ;  /* 0x000000000000794d */ /* 0x000fea0003800000 */
.L_x_0:
[----:B------:R-:W-:-:S00]  /*0210*/  BRA `(.L_x_0) ;  /* 0xfffffffc00fc7947 */ /* 0x000fc0000383ffff */
[----:B------:R-:W-:-:S00]  /*0220*/  NOP ;  /* 0x0000000000007918 */ /* 0x000fc00000000000 */
        /* <DEDUP_REMOVED lines=13> */
.L_x_1:


//--------------------- .nv.shared.reserved.0     --------------------------
	.section	.nv.shared.reserved.0,"aw",@nobits
	.weak		__nv_reservedSMEM_offset_0_alias
	.size		__nv_reservedSMEM_offset_0_alias, 0, 64
	.other		__nv_reservedSMEM_offset_0_alias,@"STO_CUDA_RESERVED_SHARED STV_DEFAULT"
__nv_reservedSMEM_offset_0_alias:
	.zero		0
	.zero		64


//--------------------- .nv.constant0._Z20reverse_array_kernelPfi --------------------------
	.section	.nv.constant0._Z20reverse_array_kernelPfi,"a",@progbits
	.sectionflags	@""
	.align	4
.nv.constant0._Z20reverse_array_kernelPfi:
	.zero		908


//--------------------- SYMBOLS --------------------------

	.type		.nv.reservedSmem.offset0,@object
	.size		.nv.reservedSmem.offset0,0x4
